//
// Generated by NVIDIA NVVM Compiler
//
// Compiler Build ID: CL-36424714
// Cuda compilation tools, release 13.0, V13.0.88
// Based on NVVM 20.0.0
//

.version 9.0
.target sm_100
.address_size 64

	// .globl	_Z11tiledMatMulPKfS0_Pfii
// _ZZ11tiledMatMulPKfS0_PfiiE2As has been demoted
// _ZZ11tiledMatMulPKfS0_PfiiE2Bs has been demoted

.visible .entry _Z11tiledMatMulPKfS0_Pfii(
	.param .u64 .ptr .align 1 _Z11tiledMatMulPKfS0_Pfii_param_0,
	.param .u64 .ptr .align 1 _Z11tiledMatMulPKfS0_Pfii_param_1,
	.param .u64 .ptr .align 1 _Z11tiledMatMulPKfS0_Pfii_param_2,
	.param .u32 _Z11tiledMatMulPKfS0_Pfii_param_3,
	.param .u32 _Z11tiledMatMulPKfS0_Pfii_param_4
)
{
	.reg .pred 	%p<12>;
	.reg .b32 	%r<42>;
	.reg .b32 	%f<111>;
	.reg .b64 	%rd<13>;
	// demoted variable
	.shared .align 4 .b8 _ZZ11tiledMatMulPKfS0_PfiiE2As[4096];
	// demoted variable
	.shared .align 4 .b8 _ZZ11tiledMatMulPKfS0_PfiiE2Bs[4096];
	ld.param.u64 	%rd3, [_Z11tiledMatMulPKfS0_Pfii_param_0];
	ld.param.u64 	%rd4, [_Z11tiledMatMulPKfS0_Pfii_param_1];
	ld.param.u64 	%rd5, [_Z11tiledMatMulPKfS0_Pfii_param_2];
	ld.param.u32 	%r24, [_Z11tiledMatMulPKfS0_Pfii_param_3];
	ld.param.u32 	%r25, [_Z11tiledMatMulPKfS0_Pfii_param_4];
	mov.u32 	%r26, %ctaid.x;
	mov.u32 	%r27, %ctaid.y;
	mov.u32 	%r37, %tid.x;
	mov.u32 	%r39, %tid.y;
	shl.b32 	%r28, %r27, 5;
	add.s32 	%r3, %r28, %r39;
	shl.b32 	%r4, %r26, 5;
	add.s32 	%r5, %r4, %r37;
	setp.lt.s32 	%p1, %r25, 1;
	mov.f32 	%f110, 0f00000000;
	@%p1 bra 	$L__BB0_7;
	add.s32 	%r29, %r25, 31;
	shr.u32 	%r30, %r29, 5;
	shl.b32 	%r31, %r39, 7;
	mov.u32 	%r32, _ZZ11tiledMatMulPKfS0_PfiiE2As;
	add.s32 	%r6, %r32, %r31;
	shl.b32 	%r33, %r37, 2;
	add.s32 	%r7, %r6, %r33;
	mov.u32 	%r34, _ZZ11tiledMatMulPKfS0_PfiiE2Bs;
	add.s32 	%r9, %r34, %r33;
	add.s32 	%r8, %r9, %r31;
	neg.s32 	%r41, %r30;
	mad.lo.s32 	%r35, %r39, %r25, %r37;
	add.s32 	%r40, %r35, %r4;
	shl.b32 	%r12, %r25, 5;
	mad.lo.s32 	%r38, %r25, %r3, %r37;
	cvta.to.global.u64 	%rd1, %rd3;
	cvta.to.global.u64 	%rd2, %rd4;
	mov.f32 	%f110, 0f00000000;
$L__BB0_2:
	setp.ge.s32 	%p2, %r3, %r24;
	setp.ge.s32 	%p3, %r37, %r25;
	mov.f32 	%f108, 0f00000000;
	or.pred  	%p4, %p2, %p3;
	@%p4 bra 	$L__BB0_4;
	mul.wide.u32 	%rd6, %r38, 4;
	add.s64 	%rd7, %rd1, %rd6;
	ld.global.f32 	%f108, [%rd7];
$L__BB0_4:
	setp.ge.u32 	%p5, %r5, %r25;
	st.shared.f32 	[%r7], %f108;
	setp.ge.s32 	%p6, %r39, %r25;
	mov.f32 	%f109, 0f00000000;
	or.pred  	%p7, %p6, %p5;
	@%p7 bra 	$L__BB0_6;
	mul.wide.u32 	%rd8, %r40, 4;
	add.s64 	%rd9, %rd2, %rd8;
	ld.global.f32 	%f109, [%rd9];
$L__BB0_6:
	st.shared.f32 	[%r8], %f109;
	bar.sync 	0;
	ld.shared.f32 	%f12, [%r6];
	ld.shared.f32 	%f13, [%r9];
	fma.rn.f32 	%f14, %f12, %f13, %f110;
	ld.shared.f32 	%f15, [%r6+4];
	ld.shared.f32 	%f16, [%r9+128];
	fma.rn.f32 	%f17, %f15, %f16, %f14;
	ld.shared.f32 	%f18, [%r6+8];
	ld.shared.f32 	%f19, [%r9+256];
	fma.rn.f32 	%f20, %f18, %f19, %f17;
	ld.shared.f32 	%f21, [%r6+12];
	ld.shared.f32 	%f22, [%r9+384];
	fma.rn.f32 	%f23, %f21, %f22, %f20;
	ld.shared.f32 	%f24, [%r6+16];
	ld.shared.f32 	%f25, [%r9+512];
	fma.rn.f32 	%f26, %f24, %f25, %f23;
	ld.shared.f32 	%f27, [%r6+20];
	ld.shared.f32 	%f28, [%r9+640];
	fma.rn.f32 	%f29, %f27, %f28, %f26;
	ld.shared.f32 	%f30, [%r6+24];
	ld.shared.f32 	%f31, [%r9+768];
	fma.rn.f32 	%f32, %f30, %f31, %f29;
	ld.shared.f32 	%f33, [%r6+28];
	ld.shared.f32 	%f34, [%r9+896];
	fma.rn.f32 	%f35, %f33, %f34, %f32;
	ld.shared.f32 	%f36, [%r6+32];
	ld.shared.f32 	%f37, [%r9+1024];
	fma.rn.f32 	%f38, %f36, %f37, %f35;
	ld.shared.f32 	%f39, [%r6+36];
	ld.shared.f32 	%f40, [%r9+1152];
	fma.rn.f32 	%f41, %f39, %f40, %f38;
	ld.shared.f32 	%f42, [%r6+40];
	ld.shared.f32 	%f43, [%r9+1280];
	fma.rn.f32 	%f44, %f42, %f43, %f41;
	ld.shared.f32 	%f45, [%r6+44];
	ld.shared.f32 	%f46, [%r9+1408];
	fma.rn.f32 	%f47, %f45, %f46, %f44;
	ld.shared.f32 	%f48, [%r6+48];
	ld.shared.f32 	%f49, [%r9+1536];
	fma.rn.f32 	%f50, %f48, %f49, %f47;
	ld.shared.f32 	%f51, [%r6+52];
	ld.shared.f32 	%f52, [%r9+1664];
	fma.rn.f32 	%f53, %f51, %f52, %f50;
	ld.shared.f32 	%f54, [%r6+56];
	ld.shared.f32 	%f55, [%r9+1792];
	fma.rn.f32 	%f56, %f54, %f55, %f53;
	ld.shared.f32 	%f57, [%r6+60];
	ld.shared.f32 	%f58, [%r9+1920];
	fma.rn.f32 	%f59, %f57, %f58, %f56;
	ld.shared.f32 	%f60, [%r6+64];
	ld.shared.f32 	%f61, [%r9+2048];
	fma.rn.f32 	%f62, %f60, %f61, %f59;
	ld.shared.f32 	%f63, [%r6+68];
	ld.shared.f32 	%f64, [%r9+2176];
	fma.rn.f32 	%f65, %f63, %f64, %f62;
	ld.shared.f32 	%f66, [%r6+72];
	ld.shared.f32 	%f67, [%r9+2304];
	fma.rn.f32 	%f68, %f66, %f67, %f65;
	ld.shared.f32 	%f69, [%r6+76];
	ld.shared.f32 	%f70, [%r9+2432];
	fma.rn.f32 	%f71, %f69, %f70, %f68;
	ld.shared.f32 	%f72, [%r6+80];
	ld.shared.f32 	%f73, [%r9+2560];
	fma.rn.f32 	%f74, %f72, %f73, %f71;
	ld.shared.f32 	%f75, [%r6+84];
	ld.shared.f32 	%f76, [%r9+2688];
	fma.rn.f32 	%f77, %f75, %f76, %f74;
	ld.shared.f32 	%f78, [%r6+88];
	ld.shared.f32 	%f79, [%r9+2816];
	fma.rn.f32 	%f80, %f78, %f79, %f77;
	ld.shared.f32 	%f81, [%r6+92];
	ld.shared.f32 	%f82, [%r9+2944];
	fma.rn.f32 	%f83, %f81, %f82, %f80;
	ld.shared.f32 	%f84, [%r6+96];
	ld.shared.f32 	%f85, [%r9+3072];
	fma.rn.f32 	%f86, %f84, %f85, %f83;
	ld.shared.f32 	%f87, [%r6+100];
	ld.shared.f32 	%f88, [%r9+3200];
	fma.rn.f32 	%f89, %f87, %f88, %f86;
	ld.shared.f32 	%f90, [%r6+104];
	ld.shared.f32 	%f91, [%r9+3328];
	fma.rn.f32 	%f92, %f90, %f91, %f89;
	ld.shared.f32 	%f93, [%r6+108];
	ld.shared.f32 	%f94, [%r9+3456];
	fma.rn.f32 	%f95, %f93, %f94, %f92;
	ld.shared.f32 	%f96, [%r6+112];
	ld.shared.f32 	%f97, [%r9+3584];
	fma.rn.f32 	%f98, %f96, %f97, %f95;
	ld.shared.f32 	%f99, [%r6+116];
	ld.shared.f32 	%f100, [%r9+3712];
	fma.rn.f32 	%f101, %f99, %f100, %f98;
	ld.shared.f32 	%f102, [%r6+120];
	ld.shared.f32 	%f103, [%r9+3840];
	fma.rn.f32 	%f104, %f102, %f103, %f101;
	ld.shared.f32 	%f105, [%r6+124];
	ld.shared.f32 	%f106, [%r9+3968];
	fma.rn.f32 	%f110, %f105, %f106, %f104;
	bar.sync 	0;
	add.s32 	%r41, %r41, 1;
	setp.ne.s32 	%p8, %r41, 0;
	add.s32 	%r40, %r40, %r12;
	add.s32 	%r39, %r39, 32;
	add.s32 	%r38, %r38, 32;
	add.s32 	%r37, %r37, 32;
	@%p8 bra 	$L__BB0_2;
$L__BB0_7:
	setp.ge.s32 	%p9, %r3, %r24;
	setp.ge.s32 	%p10, %r5, %r25;
	or.pred  	%p11, %p9, %p10;
	@%p11 bra 	$L__BB0_9;
	mad.lo.s32 	%r36, %r25, %r3, %r5;
	cvta.to.global.u64 	%rd10, %rd5;
	mul.wide.u32 	%rd11, %r36, 4;
	add.s64 	%rd12, %rd10, %rd11;
	st.global.f32 	[%rd12], %f110;
$L__BB0_9:
	ret;

}


// ===== COMPILED SASS (sm_100) =====

	.target	sm_100

	.elftype	@"ET_EXEC"


//--------------------- .note.nv.tkinfo           --------------------------
	.section	.note.nv.tkinfo,"",@"SHT_NOTE"
	.sectionflags	@"SHF_NOTE_NV_TKINFO"
	.tkinfo
        /*0018*/ 	.word	0x00000002
        /*0030*/ 	.string	""
        /*0030*/ 	.string	"ptxas"
        /*0030*/ 	.string	"Cuda compilation tools, release 13.0, V13.0.88"
        /*0030*/ 	.string	"Build cuda_13.0.r13.0/compiler.36424714_0"
        /*0030*/ 	.string	"-arch sm_100 -m 64 "



//--------------------- .note.nv.cuinfo           --------------------------
	.section	.note.nv.cuinfo,"",@"SHT_NOTE"
	.sectionflags	@"SHF_NOTE_NV_CUINFO"
        /*0018*/ 	.short	0x0002
        /*001a*/ 	.short	0x0064
        /*001c*/ 	.short	0x0082
	.zero		2


//--------------------- .nv.info                  --------------------------
	.section	.nv.info,"",@"SHT_CUDA_INFO"
	.align	4


	//----- nvinfo : EIATTR_REGCOUNT
	.align		4
        /*0000*/ 	.byte	0x04, 0x2f
        /*0002*/ 	.short	(.L_1 - .L_0)
	.align		4
.L_0:
        /*0004*/ 	.word	index@(_Z11tiledMatMulPKfS0_Pfii)
        /*0008*/ 	.word	0x00000020


	//----- nvinfo : EIATTR_FRAME_SIZE
	.align		4
.L_1:
        /*000c*/ 	.byte	0x04, 0x11
        /*000e*/ 	.short	(.L_3 - .L_2)
	.align		4
.L_2:
        /*0010*/ 	.word	index@(_Z11tiledMatMulPKfS0_Pfii)
        /*0014*/ 	.word	0x00000000


	//----- nvinfo : EIATTR_MIN_STACK_SIZE
	.align		4
.L_3:
        /*0018*/ 	.byte	0x04, 0x12
        /*001a*/ 	.short	(.L_5 - .L_4)
	.align		4
.L_4:
        /*001c*/ 	.word	index@(_Z11tiledMatMulPKfS0_Pfii)
        /*0020*/ 	.word	0x00000000
.L_5:


//--------------------- .nv.compat                --------------------------
	.section	.nv.compat,"",@"SHT_CUDA_COMPAT_INFO"
	.align	4
        /*0000*/ 	.byte	0x02, 0x09, 0x00, 0x00, 0x02, 0x02, 0x01, 0x00, 0x02, 0x05, 0x05, 0x00, 0x03, 0x07, 0x01, 0x01
        /*0010*/ 	.byte	0x02, 0x03, 0x00, 0x00, 0x02, 0x06, 0x01, 0x00, 0x04, 0x0b, 0x08, 0x00, 0x09, 0x00, 0x00, 0x00
        /*0020*/ 	.byte	0x00, 0x00, 0x00, 0x00


//--------------------- .nv.info._Z11tiledMatMulPKfS0_Pfii --------------------------
	.section	.nv.info._Z11tiledMatMulPKfS0_Pfii,"",@"SHT_CUDA_INFO"
	.sectionflags	@""
	.align	4


	//----- nvinfo : EIATTR_CUDA_API_VERSION
	.align		4
        /*0000*/ 	.byte	0x04, 0x37
        /*0002*/ 	.short	(.L_7 - .L_6)
.L_6:
        /*0004*/ 	.word	0x00000082


	//----- nvinfo : EIATTR_KPARAM_INFO
	.align		4
.L_7:
        /*0008*/ 	.byte	0x04, 0x17
        /*000a*/ 	.short	(.L_9 - .L_8)
.L_8:
        /*000c*/ 	.word	0x00000000
        /*0010*/ 	.short	0x0004
        /*0012*/ 	.short	0x001c
        /*0014*/ 	.byte	0x00, 0xf0, 0x11, 0x00


	//----- nvinfo : EIATTR_KPARAM_INFO
	.align		4
.L_9:
        /*0018*/ 	.byte	0x04, 0x17
        /*001a*/ 	.short	(.L_11 - .L_10)
.L_10:
        /*001c*/ 	.word	0x00000000
        /*0020*/ 	.short	0x0003
        /*0022*/ 	.short	0x0018
        /*0024*/ 	.byte	0x00, 0xf0, 0x11, 0x00


	//----- nvinfo : EIATTR_KPARAM_INFO
	.align		4
.L_11:
        /*0028*/ 	.byte	0x04, 0x17
        /*002a*/ 	.short	(.L_13 - .L_12)
.L_12:
        /*002c*/ 	.word	0x00000000
        /*0030*/ 	.short	0x0002
        /*0032*/ 	.short	0x0010
        /*0034*/ 	.byte	0x00, 0xf5, 0x21, 0x00


	//----- nvinfo : EIATTR_KPARAM_INFO
	.align		4
.L_13:
        /*0038*/ 	.byte	0x04, 0x17
        /*003a*/ 	.short	(.L_15 - .L_14)
.L_14:
        /*003c*/ 	.word	0x00000000
        /*0040*/ 	.short	0x0001
        /*0042*/ 	.short	0x0008
        /*0044*/ 	.byte	0x00, 0xf5, 0x21, 0x00


	//----- nvinfo : EIATTR_KPARAM_INFO
	.align		4
.L_15:
        /*0048*/ 	.byte	0x04, 0x17
        /*004a*/ 	.short	(.L_17 - .L_16)
.L_16:
        /*004c*/ 	.word	0x00000000
        /*0050*/ 	.short	0x0000
        /*0052*/ 	.short	0x0000
        /*0054*/ 	.byte	0x00, 0xf5, 0x21, 0x00


	//----- nvinfo : EIATTR_SPARSE_MMA_MASK
	.align		4
.L_17:
        /*0058*/ 	.byte	0x03, 0x50
        /*005a*/ 	.short	0x0000


	//----- nvinfo : EIATTR_MAXREG_COUNT
	.align		4
        /*005c*/ 	.byte	0x03, 0x1b
        /*005e*/ 	.short	0x00ff


	//----- nvinfo : EIATTR_NUM_BARRIERS
	.align		4
        /*0060*/ 	.byte	0x02, 0x4c
        /*0062*/ 	.byte	0x01
	.zero		1


	//----- nvinfo : EIATTR_MERCURY_ISA_VERSION
	.align		4
        /*0064*/ 	.byte	0x03, 0x5f
        /*0066*/ 	.short	0x0101


	//----- nvinfo : EIATTR_VRC_CTA_INIT_COUNT
	.align		4
        /*0068*/ 	.byte	0x02, 0x4a
	.zero		1
	.zero		1


	//----- nvinfo : EIATTR_EXIT_INSTR_OFFSETS
	.align		4
        /*006c*/ 	.byte	0x04, 0x1c
        /*006e*/ 	.short	(.L_19 - .L_18)


	//   ....[0]....
.L_18:
        /*0070*/ 	.word	0x00000810


	//   ....[1]....
        /*0074*/ 	.word	0x00000860


	//----- nvinfo : EIATTR_CBANK_PARAM_SIZE
	.align		4
.L_19:
        /*0078*/ 	.byte	0x03, 0x19
        /*007a*/ 	.short	0x0020


	//----- nvinfo : EIATTR_PARAM_CBANK
	.align		4
        /*007c*/ 	.byte	0x04, 0x0a
        /*007e*/ 	.short	(.L_21 - .L_20)
	.align		4
.L_20:
        /*0080*/ 	.word	index@(.nv.constant0._Z11tiledMatMulPKfS0_Pfii)
        /*0084*/ 	.short	0x0380
        /*0086*/ 	.short	0x0020


	//----- nvinfo : EIATTR_SW_WAR
	.align		4
.L_21:
        /*0088*/ 	.byte	0x04, 0x36
        /*008a*/ 	.short	(.L_23 - .L_22)
.L_22:
        /*008c*/ 	.word	0x00000008
.L_23:


//--------------------- .nv.callgraph             --------------------------
	.section	.nv.callgraph,"",@"SHT_CUDA_CALLGRAPH"
	.align	4
	.sectionentsize	8
	.align		4
        /*0000*/ 	.word	0x00000000
	.align		4
        /*0004*/ 	.word	0xffffffff
	.align		4
        /*0008*/ 	.word	0x00000000
	.align		4
        /*000c*/ 	.word	0xfffffffe
	.align		4
        /*0010*/ 	.word	0x00000000
	.align		4
        /*0014*/ 	.word	0xfffffffd
	.align		4
        /*0018*/ 	.word	0x00000000
	.align		4
        /*001c*/ 	.word	0xfffffffc


//--------------------- .text._Z11tiledMatMulPKfS0_Pfii --------------------------
	.section	.text._Z11tiledMatMulPKfS0_Pfii,"ax",@progbits
	.align	128
        .global         _Z11tiledMatMulPKfS0_Pfii
        .type           _Z11tiledMatMulPKfS0_Pfii,@function
        .size           _Z11tiledMatMulPKfS0_Pfii,(.L_x_3 - _Z11tiledMatMulPKfS0_Pfii)
        .other          _Z11tiledMatMulPKfS0_Pfii,@"STO_CUDA_ENTRY STV_DEFAULT"
_Z11tiledMatMulPKfS0_Pfii:
.text._Z11tiledMatMulPKfS0_Pfii:
[----:B------:R-:W-:Y:S01]  /*0000*/  LDC R1, c[0x0][0x37c] ;  /* 0x0000df00ff017b82 */ /* 0x000fe20000000800 */
[----:B------:R-:W0:Y:S01]  /*0010*/  LDCU UR4, c[0x0][0x39c] ;  /* 0x00007380ff0477ac */ /* 0x000e220008000800 */
[----:B------:R-:W1:Y:S01]  /*0020*/  S2R R19, SR_CTAID.Y ;  /* 0x0000000000137919 */ /* 0x000e620000002600 */
[----:B------:R-:W-:Y:S01]  /*0030*/  HFMA2 R21, -RZ, RZ, 0, 0 ;  /* 0x00000000ff157431 */ /* 0x000fe200000001ff */
[----:B------:R-:W2:Y:S01]  /*0040*/  LDCU.64 UR8, c[0x0][0x358] ;  /* 0x00006b00ff0877ac */ /* 0x000ea20008000a00 */
[----:B------:R-:W1:Y:S01]  /*0050*/  S2R R20, SR_TID.Y ;  /* 0x0000000000147919 */ /* 0x000e620000002200 */
[----:B------:R-:W3:Y:S01]  /*0060*/  S2R R3, SR_CTAID.X ;  /* 0x0000000000037919 */ /* 0x000ee20000002500 */
[----:B------:R-:W3:Y:S01]  /*0070*/  S2R R22, SR_TID.X ;  /* 0x0000000000167919 */ /* 0x000ee20000002100 */
[----:B0-----:R-:W-:-:S04]  /*0080*/  MOV R7, UR4 ;  /* 0x0000000400077c02 */ /* 0x001fc80008000f00 */
[----:B------:R-:W-:Y:S02]  /*0090*/  ISETP.GE.AND P0, PT, R7, 0x1, PT ;  /* 0x000000010700780c */ /* 0x000fe40003f06270 */
[----:B-1----:R-:W-:Y:S02]  /*00a0*/  LEA R19, R19, R20, 0x5 ;  /* 0x0000001413137211 */ /* 0x002fe400078e28ff */
[----:B---3--:R-:W-:-:S09]  /*00b0*/  LEA R24, R3, R22, 0x5 ;  /* 0x0000001603187211 */ /* 0x008fd200078e28ff */
[----:B--2---:R-:W-:Y:S05]  /*00c0*/  @!P0 BRA `(.L_x_0) ;  /* 0x0000000400c48947 */ /* 0x004fea0003800000 */
[----:B------:R-:W0:Y:S01]  /*00d0*/  S2UR UR6, SR_CgaCtaId ;  /* 0x00000000000679c3 */ /* 0x000e220000008800 */
[----:B------:R-:W-:Y:S01]  /*00e0*/  UMOV UR4, 0x400 ;  /* 0x0000040000047882 */ /* 0x000fe20000000000 */
[----:B------:R-:W-:Y:S01]  /*00f0*/  IADD3 R0, PT, PT, R7, 0x1f, RZ ;  /* 0x0000001f07007810 */ /* 0x000fe20007ffe0ff */
[----:B------:R-:W-:Y:S01]  /*0100*/  UIADD3 UR5, UPT, UPT, UR4, 0x1000, URZ ;  /* 0x0000100004057890 */ /* 0x000fe2000fffe0ff */
[-CC-:B------:R-:W-:Y:S01]  /*0110*/  IMAD R18, R20, R7.reuse, R22.reuse ;  /* 0x0000000714127224 */ /* 0x180fe200078e0216 */
[----:B------:R-:W-:Y:S01]  /*0120*/  MOV R21, RZ ;  /* 0x000000ff00157202 */ /* 0x000fe20000000f00 */
[----:B------:R-:W-:Y:S01]  /*0130*/  IMAD R16, R19, R7, R22 ;  /* 0x0000000713107224 */ /* 0x000fe200078e0216 */
[----:B------:R-:W-:Y:S01]  /*0140*/  SHF.R.U32.HI R0, RZ, 0x5, R0 ;  /* 0x00000005ff007819 */ /* 0x000fe20000011600 */
[----:B------:R-:W1:Y:S01]  /*0150*/  LDC.64 R4, c[0x0][0x398] ;  /* 0x0000e600ff047b82 */ /* 0x000e620000000a00 */
[----:B------:R-:W-:Y:S02]  /*0160*/  LEA R18, R3, R18, 0x5 ;  /* 0x0000001203127211 */ /* 0x000fe400078e28ff */
[----:B------:R-:W-:Y:S01]  /*0170*/  IADD3 R17, PT, PT, -R0, RZ, RZ ;  /* 0x000000ff00117210 */ /* 0x000fe20007ffe1ff */
[----:B0-----:R-:W-:-:S02]  /*0180*/  ULEA UR4, UR6, UR4, 0x18 ;  /* 0x0000000406047291 */ /* 0x001fc4000f8ec0ff */
[----:B------:R-:W-:-:S04]  /*0190*/  ULEA UR5, UR6, UR5, 0x18 ;  /* 0x0000000506057291 */ /* 0x000fc8000f8ec0ff */
[----:B------:R-:W-:Y:S02]  /*01a0*/  LEA R6, R20, UR4, 0x7 ;  /* 0x0000000414067c11 */ /* 0x000fe4000f8e38ff */
[C---:B------:R-:W-:Y:S02]  /*01b0*/  LEA R2, R22.reuse, UR5, 0x2 ;  /* 0x0000000516027c11 */ /* 0x040fe4000f8e10ff */
[----:B------:R-:W-:Y:S02]  /*01c0*/  LEA R3, R22, R6, 0x2 ;  /* 0x0000000616037211 */ /* 0x000fe400078e10ff */
[----:B------:R-:W-:-:S07]  /*01d0*/  LEA R0, R20, R2, 0x7 ;  /* 0x0000000214007211 */ /* 0x000fce00078e38ff */
.L_x_1:
[----:B-1----:R-:W-:Y:S01]  /*01e0*/  MOV R7, R5 ;  /* 0x0000000500077202 */ /* 0x002fe20000000f00 */
[----:B------:R-:W-:Y:S01]  /*01f0*/  HFMA2 R26, -RZ, RZ, 0, 0 ;  /* 0x00000000ff1a7431 */ /* 0x000fe200000001ff */
[----:B------:R-:W-:Y:S02]  /*0200*/  MOV R25, RZ ;  /* 0x000000ff00197202 */ /* 0x000fe40000000f00 */
[-C--:B------:R-:W-:Y:S02]  /*0210*/  ISETP.GE.AND P1, PT, R22, R7.reuse, PT ;  /* 0x000000071600720c */ /* 0x080fe40003f26270 */
[-C--:B------:R-:W-:Y:S02]  /*0220*/  ISETP.GE.U32.AND P0, PT, R24, R7.reuse, PT ;  /* 0x000000071800720c */ /* 0x080fe40003f06070 */
[----:B------:R-:W-:Y:S02]  /*0230*/  ISETP.GE.OR P1, PT, R19, R4, P1 ;  /* 0x000000041300720c */ /* 0x000fe40000f26670 */
[----:B------:R-:W-:-:S11]  /*0240*/  ISETP.GE.OR P0, PT, R20, R7, P0 ;  /* 0x000000071400720c */ /* 0x000fd60000706670 */
[----:B------:R-:W0:Y:S08]  /*0250*/  @!P1 LDC.64 R10, c[0x0][0x380] ;  /* 0x0000e000ff0a9b82 */ /* 0x000e300000000a00 */
[----:B------:R-:W1:Y:S01]  /*0260*/  @!P0 LDC.64 R8, c[0x0][0x388] ;  /* 0x0000e200ff088b82 */ /* 0x000e620000000a00 */
[----:B0-----:R-:W-:-:S05]  /*0270*/  @!P1 IMAD.WIDE.U32 R10, R16, 0x4, R10 ;  /* 0x00000004100a9825 */ /* 0x001fca00078e000a */
[----:B------:R-:W2:Y:S01]  /*0280*/  @!P1 LDG.E R26, desc[UR8][R10.64] ;  /* 0x000000080a1a9981 */ /* 0x000ea2000c1e1900 */
[----:B-1----:R-:W-:-:S05]  /*0290*/  @!P0 IMAD.WIDE.U32 R8, R18, 0x4, R8 ;  /* 0x0000000412088825 */ /* 0x002fca00078e0008 */
[----:B------:R-:W3:Y:S04]  /*02a0*/  @!P0 LDG.E R25, desc[UR8][R8.64] ;  /* 0x0000000808198981 */ /* 0x000ee8000c1e1900 */
[----:B--2---:R-:W-:Y:S04]  /*02b0*/  STS [R3], R26 ;  /* 0x0000001a03007388 */ /* 0x004fe80000000800 */
[----:B---3--:R-:W-:Y:S01]  /*02c0*/  STS [R0], R25 ;  /* 0x0000001900007388 */ /* 0x008fe20000000800 */
[----:B------:R-:W-:Y:S06]  /*02d0*/  BAR.SYNC.DEFER_BLOCKING 0x0 ;  /* 0x0000000000007b1d */ /* 0x000fec0000010000 */
[----:B------:R-:W-:Y:S04]  /*02e0*/  LDS R27, [R2] ;  /* 0x00000000021b7984 */ /* 0x000fe80000000800 */
[----:B------:R-:W0:Y:S04]  /*02f0*/  LDS.128 R12, [R6] ;  /* 0x00000000060c7984 */ /* 0x000e280000000c00 */
[----:B------:R-:W1:Y:S04]  /*0300*/  LDS R29, [R2+0x80] ;  /* 0x00008000021d7984 */ /* 0x000e680000000800 */
[----:B------:R-:W2:Y:S04]  /*0310*/  LDS R23, [R2+0x100] ;  /* 0x0001000002177984 */ /* 0x000ea80000000800 */
[----:B------:R-:W-:Y:S01]  /*0320*/  LDS.128 R8, [R6+0x10] ;  /* 0x0000100006087984 */ /* 0x000fe20000000c00 */
[----:B0-----:R-:W-:-:S03]  /*0330*/  FFMA R12, R12, R27, R21 ;  /* 0x0000001b0c0c7223 */ /* 0x001fc60000000015 */
[----:B------:R-:W0:Y:S01]  /*0340*/  LDS R21, [R2+0x180] ;  /* 0x0001800002157984 */ /* 0x000e220000000800 */
[----:B-1----:R-:W-:-:S03]  /*0350*/  FFMA R28, R29, R13, R12 ;  /* 0x0000000d1d1c7223 */ /* 0x002fc6000000000c */
[----:B------:R-:W1:Y:S04]  /*0360*/  LDS R13, [R2+0x200] ;  /* 0x00020000020d7984 */ /* 0x000e680000000800 */
[----:B------:R-:W3:Y:S01]  /*0370*/  LDS R12, [R2+0x280] ;  /* 0x00028000020c7984 */ /* 0x000ee20000000800 */
[----:B--2---:R-:W-:-:S03]  /*0380*/  FFMA R14, R23, R14, R28 ;  /* 0x0000000e170e7223 */ /* 0x004fc6000000001c */
[----:B------:R-:W-:Y:S01]  /*0390*/  LDS R23, [R2+0x380] ;  /* 0x0003800002177984 */ /* 0x000fe20000000800 */
[----:B0-----:R-:W-:-:S03]  /*03a0*/  FFMA R15, R21, R15, R14 ;  /* 0x0000000f150f7223 */ /* 0x001fc6000000000e */
[----:B------:R-:W0:Y:S01]  /*03b0*/  LDS R21, [R2+0x300] ;  /* 0x0003000002157984 */ /* 0x000e220000000800 */
[----:B-1----:R-:W-:-:S03]  /*03c0*/  FFMA R13, R8, R13, R15 ;  /* 0x0000000d080d7223 */ /* 0x002fc6000000000f */
[----:B------:R-:W-:Y:S01]  /*03d0*/  LDS R8, [R2+0x480] ;  /* 0x0004800002087984 */ /* 0x000fe20000000800 */
[----:B---3--:R-:W-:-:S03]  /*03e0*/  FFMA R26, R12, R9, R13 ;  /* 0x000000090c1a7223 */ /* 0x008fc6000000000d */
[----:B------:R-:W-:Y:S04]  /*03f0*/  LDS R9, [R2+0x400] ;  /* 0x0004000002097984 */ /* 0x000fe80000000800 */
[----:B------:R-:W1:Y:S01]  /*0400*/  LDS.128 R12, [R6+0x20] ;  /* 0x00002000060c7984 */ /* 0x000e620000000c00 */
[----:B0-----:R-:W-:-:S03]  /*0410*/  FFMA R10, R21, R10, R26 ;  /* 0x0000000a150a7223 */ /* 0x001fc6000000001a */
[----:B------:R-:W0:Y:S01]  /*0420*/  LDS R21, [R2+0x500] ;  /* 0x0005000002157984 */ /* 0x000e220000000800 */
[----:B------:R-:W-:-:S03]  /*0430*/  FFMA R11, R23, R11, R10 ;  /* 0x0000000b170b7223 */ /* 0x000fc6000000000a */
[----:B------:R-:W2:Y:S01]  /*0440*/  LDS R23, [R2+0x580] ;  /* 0x0005800002177984 */ /* 0x000ea20000000800 */
[----:B-1----:R-:W-:-:S03]  /*0450*/  FFMA R9, R12, R9, R11 ;  /* 0x000000090c097223 */ /* 0x002fc6000000000b */
[----:B------:R-:W-:Y:S01]  /*0460*/  LDS R12, [R2+0x680] ;  /* 0x00068000020c7984 */ /* 0x000fe20000000800 */
[----:B------:R-:W-:-:S03]  /*0470*/  FFMA R26, R8, R13, R9 ;  /* 0x0000000d081a7223 */ /* 0x000fc60000000009 */
[----:B------:R-:W-:Y:S04]  /*0480*/  LDS R13, [R2+0x600] ;  /* 0x00060000020d7984 */ /* 0x000fe80000000800 */
[----:B------:R-:W1:Y:S01]  /*0490*/  LDS.128 R8, [R6+0x30] ;  /* 0x0000300006087984 */ /* 0x000e620000000c00 */
[----:B0-----:R-:W-:-:S03]  /*04a0*/  FFMA R14, R21, R14, R26 ;  /* 0x0000000e150e7223 */ /* 0x001fc6000000001a */
[----:B------:R-:W0:Y:S01]  /*04b0*/  LDS R21, [R2+0x700] ;  /* 0x0007000002157984 */ /* 0x000e220000000800 */
[----:B--2---:R-:W-:-:S03]  /*04c0*/  FFMA R15, R23, R15, R14 ;  /* 0x0000000f170f7223 */ /* 0x004fc6000000000e */
        /* <DEDUP_REMOVED lines=16> */
[----:B------:R-:W-:Y:S01]  /*05d0*/  LDS R26, [R2+0xc80] ;  /* 0x000c8000021a7984 */ /* 0x000fe20000000800 */
[----:B--2---:R-:W-:-:S03]  /*05e0*/  FFMA R15, R23, R15, R14 ;  /* 0x0000000f170f7223 */ /* 0x004fc6000000000e */
[----:B------:R-:W0:Y:S04]  /*05f0*/  LDS R23, [R2+0xb00] ;  /* 0x000b000002177984 */ /* 0x000e280000000800 */
[----:B------:R-:W-:Y:S01]  /*0600*/  LDS R21, [R2+0xd00] ;  /* 0x000d000002157984 */ /* 0x000fe20000000800 */
[----:B-1----:R-:W-:-:S03]  /*0610*/  FFMA R13, R8, R13, R15 ;  /* 0x0000000d080d7223 */ /* 0x002fc6000000000f */
[----:B------:R-:W1:Y:S01]  /*0620*/  LDS R8, [R2+0xb80] ;  /* 0x000b800002087984 */ /* 0x000e620000000800 */
[----:B------:R-:W-:-:S03]  /*0630*/  FFMA R28, R12, R9, R13 ;  /* 0x000000090c1c7223 */ /* 0x000fc6000000000d */
[----:B------:R-:W-:Y:S04]  /*0640*/  LDS R9, [R2+0xc00] ;  /* 0x000c000002097984 */ /* 0x000fe80000000800 */
[----:B------:R-:W2:Y:S01]  /*0650*/  LDS.128 R12, [R6+0x60] ;  /* 0x00006000060c7984 */ /* 0x000ea20000000c00 */
[----:B0-----:R-:W-:-:S04]  /*0660*/  FFMA R23, R23, R10, R28 ;  /* 0x0000000a17177223 */ /* 0x001fc8000000001c */
[----:B-1----:R-:W-:Y:S02]  /*0670*/  FFMA R11, R8, R11, R23 ;  /* 0x0000000b080b7223 */ /* 0x002fe40000000017 */
[----:B------:R-:W-:Y:S02]  /*0680*/  LDS R23, [R2+0xf80] ;  /* 0x000f800002177984 */ /* 0x000fe40000000800 */
[----:B--2---:R-:W-:Y:S02]  /*0690*/  FFMA R9, R12, R9, R11 ;  /* 0x000000090c097223 */ /* 0x004fe4000000000b */
[----:B------:R-:W0:Y:S02]  /*06a0*/  LDS R12, [R2+0xd80] ;  /* 0x000d8000020c7984 */ /* 0x000e240000000800 */
[----:B------:R-:W-:Y:S02]  /*06b0*/  FFMA R28, R26, R13, R9 ;  /* 0x0000000d1a1c7223 */ /* 0x000fe40000000009 */
[----:B------:R-:W-:Y:S04]  /*06c0*/  LDS R13, [R2+0xe00] ;  /* 0x000e0000020d7984 */ /* 0x000fe80000000800 */
[----:B------:R-:W1:Y:S01]  /*06d0*/  LDS.128 R8, [R6+0x70] ;  /* 0x0000700006087984 */ /* 0x000e620000000c00 */
[----:B------:R-:W-:-:S03]  /*06e0*/  FFMA R21, R21, R14, R28 ;  /* 0x0000000e15157223 */ /* 0x000fc6000000001c */
[----:B------:R-:W2:Y:S04]  /*06f0*/  LDS R26, [R2+0xe80] ;  /* 0x000e8000021a7984 */ /* 0x000ea80000000800 */
[----:B------:R-:W3:Y:S01]  /*0700*/  LDS R14, [R2+0xf00] ;  /* 0x000f0000020e7984 */ /* 0x000ee20000000800 */
[----:B------:R-:W-:Y:S01]  /*0710*/  IADD3 R17, PT, PT, R17, 0x1, RZ ;  /* 0x0000000111117810 */ /* 0x000fe20007ffe0ff */
[----:B------:R-:W-:Y:S03]  /*0720*/  BAR.SYNC.DEFER_BLOCKING 0x0 ;  /* 0x0000000000007b1d */ /* 0x000fe60000010000 */
[----:B------:R-:W-:Y:S02]  /*0730*/  ISETP.NE.AND P0, PT, R17, RZ, PT ;  /* 0x000000ff1100720c */ /* 0x000fe40003f05270 */
[----:B------:R-:W-:Y:S01]  /*0740*/  IADD3 R22, PT, PT, R22, 0x20, RZ ;  /* 0x0000002016167810 */ /* 0x000fe20007ffe0ff */
[----:B0-----:R-:W-:-:S04]  /*0750*/  FFMA R15, R12, R15, R21 ;  /* 0x0000000f0c0f7223 */ /* 0x001fc80000000015 */
[----:B-1----:R-:W-:-:S04]  /*0760*/  FFMA R13, R8, R13, R15 ;  /* 0x0000000d080d7223 */ /* 0x002fc8000000000f */
[----:B--2---:R-:W-:-:S04]  /*0770*/  FFMA R9, R26, R9, R13 ;  /* 0x000000091a097223 */ /* 0x004fc8000000000d */
[----:B---3--:R-:W-:Y:S01]  /*0780*/  FFMA R10, R14, R10, R9 ;  /* 0x0000000a0e0a7223 */ /* 0x008fe20000000009 */
[----:B------:R-:W-:Y:S02]  /*0790*/  IADD3 R20, PT, PT, R20, 0x20, RZ ;  /* 0x0000002014147810 */ /* 0x000fe40007ffe0ff */
[----:B------:R-:W-:Y:S01]  /*07a0*/  IADD3 R16, PT, PT, R16, 0x20, RZ ;  /* 0x0000002010107810 */ /* 0x000fe20007ffe0ff */
[----:B------:R-:W-:Y:S01]  /*07b0*/  FFMA R21, R23, R11, R10 ;  /* 0x0000000b17157223 */ /* 0x000fe2000000000a */
[----:B------:R-:W-:Y:S01]  /*07c0*/  LEA R18, R7, R18, 0x5 ;  /* 0x0000001207127211 */ /* 0x000fe200078e28ff */
[----:B------:R-:W-:Y:S06]  /*07d0*/  @P0 BRA `(.L_x_1) ;  /* 0xfffffff800800947 */ /* 0x000fec000383ffff */
.L_x_0:
[----:B------:R-:W0:Y:S01]  /*07e0*/  LDCU UR4, c[0x0][0x398] ;  /* 0x00007300ff0477ac */ /* 0x000e220008000800 */
[----:B------:R-:W-:-:S04]  /*07f0*/  ISETP.GE.AND P0, PT, R24, R7, PT ;  /* 0x000000071800720c */ /* 0x000fc80003f06270 */
[----:B0-----:R-:W-:-:S13]  /*0800*/  ISETP.GE.OR P0, PT, R19, UR4, P0 ;  /* 0x0000000413007c0c */ /* 0x001fda0008706670 */
[----:B------:R-:W-:Y:S05]  /*0810*/  @P0 EXIT ;  /* 0x000000000000094d */ /* 0x000fea0003800000 */
[----:B------:R-:W0:Y:S01]  /*0820*/  LDC.64 R2, c[0x0][0x390] ;  /* 0x0000e400ff027b82 */ /* 0x000e220000000a00 */
[----:B------:R-:W-:-:S04]  /*0830*/  IMAD R7, R19, R7, R24 ;  /* 0x0000000713077224 */ /* 0x000fc800078e0218 */
[----:B0-----:R-:W-:-:S05]  /*0840*/  IMAD.WIDE.U32 R2, R7, 0x4, R2 ;  /* 0x0000000407027825 */ /* 0x001fca00078e0002 */
[----:B------:R-:W-:Y:S01]  /*0850*/  STG.E desc[UR8][R2.64], R21 ;  /* 0x0000001502007986 */ /* 0x000fe2000c101908 */
[----:B------:R-:W-:Y:S05]  /*0860*/  EXIT ;  /* 0x000000000000794d */ /* 0x000fea0003800000 */
.L_x_2:
[----:B------:R-:W-:-:S00]  /*0870*/  BRA `(.L_x_2) ;  /* 0xfffffffc00fc7947 */ /* 0x000fc0000383ffff */
[----:B------:R-:W-:-:S00]  /*0880*/  NOP ;  /* 0x0000000000007918 */ /* 0x000fc00000000000 */
[----:B------:R-:W-:-:S00]  /*0890*/  NOP ;  /* 0x0000000000007918 */ /* 0x000fc00000000000 */
[----:B------:R-:W-:-:S00]  /*08a0*/  NOP ;  /* 0x0000000000007918 */ /* 0x000fc00000000000 */
[----:B------:R-:W-:-:S00]  /*08b0*/  NOP ;  /* 0x0000000000007918 */ /* 0x000fc00000000000 */
[----:B------:R-:W-:-:S00]  /*08c0*/  NOP ;  /* 0x0000000000007918 */ /* 0x000fc00000000000 */
[----:B------:R-:W-:-:S00]  /*08d0*/  NOP ;  /* 0x0000000000007918 */ /* 0x000fc00000000000 */
[----:B------:R-:W-:-:S00]  /*08e0*/  NOP ;  /* 0x0000000000007918 */ /* 0x000fc00000000000 */
[----:B------:R-:W-:-:S00]  /*08f0*/  NOP ;  /* 0x0000000000007918 */ /* 0x000fc00000000000 */
.L_x_3:


//--------------------- .nv.shared._Z11tiledMatMulPKfS0_Pfii --------------------------
	.section	.nv.shared._Z11tiledMatMulPKfS0_Pfii,"aw",@nobits
	.sectionflags	@""
	.align	4
.nv.shared._Z11tiledMatMulPKfS0_Pfii:
	.zero		9216


//--------------------- .nv.shared.reserved.0     --------------------------
	.section	.nv.shared.reserved.0,"aw",@nobits
	.weak		__nv_reservedSMEM_offset_0_alias
	.size		__nv_reservedSMEM_offset_0_alias, 0, 64
	.other		__nv_reservedSMEM_offset_0_alias,@"STO_CUDA_RESERVED_SHARED STV_DEFAULT"
__nv_reservedSMEM_offset_0_alias:
	.zero		0
	.zero		64


//--------------------- .nv.constant0._Z11tiledMatMulPKfS0_Pfii --------------------------
	.section	.nv.constant0._Z11tiledMatMulPKfS0_Pfii,"a",@progbits
	.sectionflags	@""
	.align	4
.nv.constant0._Z11tiledMatMulPKfS0_Pfii:
	.zero		928


//--------------------- SYMBOLS --------------------------

	.type		.nv.reservedSmem.offset0,@object
	.size		.nv.reservedSmem.offset0,0x4
	.type		.nv.reservedSmem.cap,@object
	.size		.nv.reservedSmem.cap,0x4
